//
// Generated by NVIDIA NVVM Compiler
//
// Compiler Build ID: CL-36424714
// Cuda compilation tools, release 13.0, V13.0.88
// Based on NVVM 20.0.0
//

.version 9.0
.target sm_100
.address_size 64

	// .globl	_Z5saxpyifPfS_
.extern .func  (.param .b32 func_retval0) vprintf
(
	.param .b64 vprintf_param_0,
	.param .b64 vprintf_param_1
)
;
.global .align 1 .b8 $str[19] = {104, 101, 108, 108, 111, 32, 105, 110, 32, 107, 101, 114, 110, 101, 108, 33, 32, 10};

.visible .entry _Z5saxpyifPfS_(
	.param .u32 _Z5saxpyifPfS__param_0,
	.param .f32 _Z5saxpyifPfS__param_1,
	.param .u64 .ptr .align 1 _Z5saxpyifPfS__param_2,
	.param .u64 .ptr .align 1 _Z5saxpyifPfS__param_3
)
{
	.reg .pred 	%p<5>;
	.reg .b32 	%r<8>;
	.reg .b32 	%f<5>;
	.reg .b64 	%rd<10>;

	ld.param.u32 	%r4, [_Z5saxpyifPfS__param_0];
	ld.param.f32 	%f1, [_Z5saxpyifPfS__param_1];
	ld.param.u64 	%rd1, [_Z5saxpyifPfS__param_2];
	ld.param.u64 	%rd2, [_Z5saxpyifPfS__param_3];
	mov.u32 	%r1, %ctaid.x;
	setp.ne.s32 	%p1, %r1, 1;
	mov.u32 	%r2, %tid.x;
	setp.ne.s32 	%p2, %r2, 1;
	or.pred  	%p3, %p1, %p2;
	@%p3 bra 	$L__BB0_2;
	mov.u64 	%rd3, $str;
	cvta.global.u64 	%rd4, %rd3;
	{ // callseq 0, 0
	.param .b64 param0;
	st.param.b64 	[param0], %rd4;
	.param .b64 param1;
	st.param.b64 	[param1], 0;
	.param .b32 retval0;
	call.uni (retval0), 
	vprintf, 
	(
	param0, 
	param1
	);
	ld.param.b32 	%r5, [retval0];
	} // callseq 0
$L__BB0_2:
	mov.u32 	%r7, %ntid.x;
	mad.lo.s32 	%r3, %r1, %r7, %r2;
	setp.ge.s32 	%p4, %r3, %r4;
	@%p4 bra 	$L__BB0_4;
	cvta.to.global.u64 	%rd5, %rd1;
	mul.wide.s32 	%rd6, %r3, 4;
	add.s64 	%rd7, %rd5, %rd6;
	ld.global.f32 	%f2, [%rd7];
	cvta.to.global.u64 	%rd8, %rd2;
	add.s64 	%rd9, %rd8, %rd6;
	ld.global.f32 	%f3, [%rd9];
	fma.rn.f32 	%f4, %f1, %f2, %f3;
	st.global.f32 	[%rd9], %f4;
$L__BB0_4:
	ret;

}


// ===== COMPILED SASS (sm_100) =====

	.target	sm_100

	.elftype	@"ET_EXEC"


//--------------------- .note.nv.tkinfo           --------------------------
	.section	.note.nv.tkinfo,"",@"SHT_NOTE"
	.sectionflags	@"SHF_NOTE_NV_TKINFO"
	.tkinfo
        /*0018*/ 	.word	0x00000002
        /*0030*/ 	.string	""
        /*0030*/ 	.string	"ptxas"
        /*0030*/ 	.string	"Cuda compilation tools, release 13.0, V13.0.88"
        /*0030*/ 	.string	"Build cuda_13.0.r13.0/compiler.36424714_0"
        /*0030*/ 	.string	"-arch sm_100 -m 64 "



//--------------------- .note.nv.cuinfo           --------------------------
	.section	.note.nv.cuinfo,"",@"SHT_NOTE"
	.sectionflags	@"SHF_NOTE_NV_CUINFO"
        /*0018*/ 	.short	0x0002
        /*001a*/ 	.short	0x0064
        /*001c*/ 	.short	0x0082
	.zero		2


//--------------------- .nv.info                  --------------------------
	.section	.nv.info,"",@"SHT_CUDA_INFO"
	.align	4


	//----- nvinfo : EIATTR_REGCOUNT
	.align		4
        /*0000*/ 	.byte	0x04, 0x2f
        /*0002*/ 	.short	(.L_2 - .L_1)
	.align		4
.L_1:
        /*0004*/ 	.word	index@(_Z5saxpyifPfS_)
        /*0008*/ 	.word	0x00000018


	//----- nvinfo : EIATTR_FRAME_SIZE
	.align		4
.L_2:
        /*000c*/ 	.byte	0x04, 0x11
        /*000e*/ 	.short	(.L_4 - .L_3)
	.align		4
.L_3:
        /*0010*/ 	.word	index@(_Z5saxpyifPfS_)
        /*0014*/ 	.word	0x00000000


	//----- nvinfo : EIATTR_MIN_STACK_SIZE
	.align		4
.L_4:
        /*0018*/ 	.byte	0x04, 0x12
        /*001a*/ 	.short	(.L_6 - .L_5)
	.align		4
.L_5:
        /*001c*/ 	.word	index@(_Z5saxpyifPfS_)
        /*0020*/ 	.word	0x00000000
.L_6:


//--------------------- .nv.compat                --------------------------
	.section	.nv.compat,"",@"SHT_CUDA_COMPAT_INFO"
	.align	4
        /*0000*/ 	.byte	0x02, 0x09, 0x00, 0x00, 0x02, 0x02, 0x01, 0x00, 0x02, 0x05, 0x05, 0x00, 0x03, 0x07, 0x01, 0x01
        /*0010*/ 	.byte	0x02, 0x03, 0x00, 0x00, 0x02, 0x06, 0x01, 0x00, 0x04, 0x0b, 0x08, 0x00, 0x09, 0x00, 0x00, 0x00
        /*0020*/ 	.byte	0x00, 0x00, 0x00, 0x00


//--------------------- .nv.info._Z5saxpyifPfS_   --------------------------
	.section	.nv.info._Z5saxpyifPfS_,"",@"SHT_CUDA_INFO"
	.sectionflags	@""
	.align	4


	//----- nvinfo : EIATTR_CUDA_API_VERSION
	.align		4
        /*0000*/ 	.byte	0x04, 0x37
        /*0002*/ 	.short	(.L_8 - .L_7)
.L_7:
        /*0004*/ 	.word	0x00000082


	//----- nvinfo : EIATTR_KPARAM_INFO
	.align		4
.L_8:
        /*0008*/ 	.byte	0x04, 0x17
        /*000a*/ 	.short	(.L_10 - .L_9)
.L_9:
        /*000c*/ 	.word	0x00000000
        /*0010*/ 	.short	0x0003
        /*0012*/ 	.short	0x0010
        /*0014*/ 	.byte	0x00, 0xf5, 0x21, 0x00


	//----- nvinfo : EIATTR_KPARAM_INFO
	.align		4
.L_10:
        /*0018*/ 	.byte	0x04, 0x17
        /*001a*/ 	.short	(.L_12 - .L_11)
.L_11:
        /*001c*/ 	.word	0x00000000
        /*0020*/ 	.short	0x0002
        /*0022*/ 	.short	0x0008
        /*0024*/ 	.byte	0x00, 0xf5, 0x21, 0x00


	//----- nvinfo : EIATTR_KPARAM_INFO
	.align		4
.L_12:
        /*0028*/ 	.byte	0x04, 0x17
        /*002a*/ 	.short	(.L_14 - .L_13)
.L_13:
        /*002c*/ 	.word	0x00000000
        /*0030*/ 	.short	0x0001
        /*0032*/ 	.short	0x0004
        /*0034*/ 	.byte	0x00, 0xf0, 0x11, 0x00


	//----- nvinfo : EIATTR_KPARAM_INFO
	.align		4
.L_14:
        /*0038*/ 	.byte	0x04, 0x17
        /*003a*/ 	.short	(.L_16 - .L_15)
.L_15:
        /*003c*/ 	.word	0x00000000
        /*0040*/ 	.short	0x0000
        /*0042*/ 	.short	0x0000
        /*0044*/ 	.byte	0x00, 0xf0, 0x11, 0x00


	//----- nvinfo : EIATTR_SPARSE_MMA_MASK
	.align		4
.L_16:
        /*0048*/ 	.byte	0x03, 0x50
        /*004a*/ 	.short	0x0000


	//----- nvinfo : EIATTR_MAXREG_COUNT
	.align		4
        /*004c*/ 	.byte	0x03, 0x1b
        /*004e*/ 	.short	0x00ff


	//----- nvinfo : EIATTR_EXTERNS
	.align		4
        /*0050*/ 	.byte	0x04, 0x0f
        /*0052*/ 	.short	(.L_18 - .L_17)


	//   ....[0]....
	.align		4
.L_17:
        /*0054*/ 	.word	index@(vprintf)


	//----- nvinfo : EIATTR_MERCURY_ISA_VERSION
	.align		4
.L_18:
        /*0058*/ 	.byte	0x03, 0x5f
        /*005a*/ 	.short	0x0101


	//----- nvinfo : EIATTR_VRC_CTA_INIT_COUNT
	.align		4
        /*005c*/ 	.byte	0x02, 0x4a
	.zero		1
	.zero		1


	//----- nvinfo : EIATTR_SYSCALL_OFFSETS
	.align		4
        /*0060*/ 	.byte	0x04, 0x46
        /*0062*/ 	.short	(.L_20 - .L_19)


	//   ....[0]....
.L_19:
        /*0064*/ 	.word	0x000000e0


	//----- nvinfo : EIATTR_EXIT_INSTR_OFFSETS
	.align		4
.L_20:
        /*0068*/ 	.byte	0x04, 0x1c
        /*006a*/ 	.short	(.L_22 - .L_21)


	//   ....[0]....
.L_21:
        /*006c*/ 	.word	0x00000140


	//   ....[1]....
        /*0070*/ 	.word	0x000001f0


	//----- nvinfo : EIATTR_CRS_STACK_SIZE
	.align		4
.L_22:
        /*0074*/ 	.byte	0x04, 0x1e
        /*0076*/ 	.short	(.L_24 - .L_23)
.L_23:
        /*0078*/ 	.word	0x00000000


	//----- nvinfo : EIATTR_CBANK_PARAM_SIZE
	.align		4
.L_24:
        /*007c*/ 	.byte	0x03, 0x19
        /*007e*/ 	.short	0x0018


	//----- nvinfo : EIATTR_PARAM_CBANK
	.align		4
        /*0080*/ 	.byte	0x04, 0x0a
        /*0082*/ 	.short	(.L_26 - .L_25)
	.align		4
.L_25:
        /*0084*/ 	.word	index@(.nv.constant0._Z5saxpyifPfS_)
        /*0088*/ 	.short	0x0380
        /*008a*/ 	.short	0x0018


	//----- nvinfo : EIATTR_SW_WAR
	.align		4
.L_26:
        /*008c*/ 	.byte	0x04, 0x36
        /*008e*/ 	.short	(.L_28 - .L_27)
.L_27:
        /*0090*/ 	.word	0x00000008
.L_28:


//--------------------- .nv.callgraph             --------------------------
	.section	.nv.callgraph,"",@"SHT_CUDA_CALLGRAPH"
	.align	4
	.sectionentsize	8
	.align		4
        /*0000*/ 	.word	0x00000000
	.align		4
        /*0004*/ 	.word	0xffffffff
	.align		4
        /*0008*/ 	.word	index@(_Z5saxpyifPfS_)
	.align		4
        /*000c*/ 	.word	index@(vprintf)
	.align		4
        /*0010*/ 	.word	0x00000000
	.align		4
        /*0014*/ 	.word	0xfffffffe
	.align		4
        /*0018*/ 	.word	0x00000000
	.align		4
        /*001c*/ 	.word	0xfffffffd
	.align		4
        /*0020*/ 	.word	0x00000000
	.align		4
        /*0024*/ 	.word	0xfffffffc


//--------------------- .nv.constant4             --------------------------
	.section	.nv.constant4,"a",@progbits
	.align	8
	.align		8
.nv.constant4:
        /*0000*/ 	.dword	vprintf
	.align		8
        /*0008*/ 	.dword	$str


//--------------------- .text._Z5saxpyifPfS_      --------------------------
	.section	.text._Z5saxpyifPfS_,"ax",@progbits
	.align	128
        .global         _Z5saxpyifPfS_
        .type           _Z5saxpyifPfS_,@function
        .size           _Z5saxpyifPfS_,(.L_x_3 - _Z5saxpyifPfS_)
        .other          _Z5saxpyifPfS_,@"STO_CUDA_ENTRY STV_DEFAULT"
_Z5saxpyifPfS_:
.text._Z5saxpyifPfS_:
[----:B------:R-:W0:Y:S01]  /*0000*/  LDC R1, c[0x0][0x37c] ;  /* 0x0000df00ff017b82 */ /* 0x000e220000000800 */
[----:B------:R-:W1:Y:S01]  /*0010*/  S2R R17, SR_TID.X ;  /* 0x0000000000117919 */ /* 0x000e620000002100 */
[----:B------:R-:W-:Y:S01]  /*0020*/  BSSY.RECONVERGENT B6, `(.L_x_0) ;  /* 0x000000d000067945 */ /* 0x000fe20003800200 */
[----:B------:R-:W2:Y:S01]  /*0030*/  S2R R16, SR_CTAID.X ;  /* 0x0000000000107919 */ /* 0x000ea20000002500 */
[----:B-1----:R-:W-:-:S04]  /*0040*/  ISETP.NE.AND P0, PT, R17, 0x1, PT ;  /* 0x000000011100780c */ /* 0x002fc80003f05270 */
[----:B--2---:R-:W-:-:S13]  /*0050*/  ISETP.NE.OR P0, PT, R16, 0x1, P0 ;  /* 0x000000011000780c */ /* 0x004fda0000705670 */
[----:B0-----:R-:W-:Y:S05]  /*0060*/  @P0 BRA `(.L_x_1) ;  /* 0x0000000000200947 */ /* 0x001fea0003800000 */
[----:B------:R-:W-:Y:S01]  /*0070*/  MOV R0, 0x0 ;  /* 0x0000000000007802 */ /* 0x000fe20000000f00 */
[----:B------:R-:W0:Y:S01]  /*0080*/  LDCU.64 UR4, c[0x4][0x8] ;  /* 0x01000100ff0477ac */ /* 0x000e220008000a00 */
[----:B------:R-:W-:Y:S02]  /*0090*/  CS2R R6, SRZ ;  /* 0x0000000000067805 */ /* 0x000fe4000001ff00 */
[----:B------:R1:W2:Y:S01]  /*00a0*/  LDC.64 R2, c[0x4][R0] ;  /* 0x0100000000027b82 */ /* 0x0002a20000000a00 */
[----:B0-----:R-:W-:Y:S02]  /*00b0*/  IMAD.U32 R4, RZ, RZ, UR4 ;  /* 0x00000004ff047e24 */ /* 0x001fe4000f8e00ff */
[----:B-1----:R-:W-:-:S07]  /*00c0*/  IMAD.U32 R5, RZ, RZ, UR5 ;  /* 0x00000005ff057e24 */ /* 0x002fce000f8e00ff */
[----:B------:R-:W-:-:S07]  /*00d0*/  LEPC R20, `(.L_x_1) ;  /* 0x000000001014794e */ /* 0x000fce0000000000 */
[----:B--2---:R-:W-:Y:S05]  /*00e0*/  CALL.ABS.NOINC R2 ;  /* 0x0000000002007343 */ /* 0x004fea0003c00000 */
.L_x_1:
[----:B------:R-:W-:Y:S05]  /*00f0*/  BSYNC.RECONVERGENT B6 ;  /* 0x0000000000067941 */ /* 0x000fea0003800200 */
.L_x_0:
[----:B------:R-:W0:Y:S01]  /*0100*/  LDCU UR4, c[0x0][0x360] ;  /* 0x00006c00ff0477ac */ /* 0x000e220008000800 */
[----:B------:R-:W1:Y:S01]  /*0110*/  LDCU UR5, c[0x0][0x380] ;  /* 0x00007000ff0577ac */ /* 0x000e620008000800 */
[----:B0-----:R-:W-:-:S05]  /*0120*/  IMAD R7, R16, UR4, R17 ;  /* 0x0000000410077c24 */ /* 0x001fca000f8e0211 */
[----:B-1----:R-:W-:-:S13]  /*0130*/  ISETP.GE.AND P0, PT, R7, UR5, PT ;  /* 0x0000000507007c0c */ /* 0x002fda000bf06270 */
[----:B------:R-:W-:Y:S05]  /*0140*/  @P0 EXIT ;  /* 0x000000000000094d */ /* 0x000fea0003800000 */
[----:B------:R-:W0:Y:S01]  /*0150*/  LDC.64 R2, c[0x0][0x388] ;  /* 0x0000e200ff027b82 */ /* 0x000e220000000a00 */
[----:B------:R-:W1:Y:S01]  /*0160*/  LDCU.64 UR4, c[0x0][0x358] ;  /* 0x00006b00ff0477ac */ /* 0x000e620008000a00 */
[----:B------:R-:W2:Y:S06]  /*0170*/  LDCU UR6, c[0x0][0x384] ;  /* 0x00007080ff0677ac */ /* 0x000eac0008000800 */
[----:B------:R-:W3:Y:S01]  /*0180*/  LDC.64 R4, c[0x0][0x390] ;  /* 0x0000e400ff047b82 */ /* 0x000ee20000000a00 */
[----:B0-----:R-:W-:-:S06]  /*0190*/  IMAD.WIDE R2, R7, 0x4, R2 ;  /* 0x0000000407027825 */ /* 0x001fcc00078e0202 */
[----:B-1----:R-:W2:Y:S01]  /*01a0*/  LDG.E R2, desc[UR4][R2.64] ;  /* 0x0000000402027981 */ /* 0x002ea2000c1e1900 */
[----:B---3--:R-:W-:-:S05]  /*01b0*/  IMAD.WIDE R4, R7, 0x4, R4 ;  /* 0x0000000407047825 */ /* 0x008fca00078e0204 */
[----:B------:R-:W2:Y:S02]  /*01c0*/  LDG.E R7, desc[UR4][R4.64] ;  /* 0x0000000404077981 */ /* 0x000ea4000c1e1900 */
[----:B--2---:R-:W-:-:S05]  /*01d0*/  FFMA R7, R2, UR6, R7 ;  /* 0x0000000602077c23 */ /* 0x004fca0008000007 */
[----:B------:R-:W-:Y:S01]  /*01e0*/  STG.E desc[UR4][R4.64], R7 ;  /* 0x0000000704007986 */ /* 0x000fe2000c101904 */
[----:B------:R-:W-:Y:S05]  /*01f0*/  EXIT ;  /* 0x000000000000794d */ /* 0x000fea0003800000 */
.L_x_2:
[----:B------:R-:W-:-:S00]  /*0200*/  BRA `(.L_x_2) ;  /* 0xfffffffc00fc7947 */ /* 0x000fc0000383ffff */
[----:B------:R-:W-:-:S00]  /*0210*/  NOP ;  /* 0x0000000000007918 */ /* 0x000fc00000000000 */
        /* <DEDUP_REMOVED lines=14> */
.L_x_3:


//--------------------- .nv.global.init           --------------------------
	.section	.nv.global.init,"aw",@progbits
.nv.global.init:
	.type		$str,@object
	.size		$str,(.L_0 - $str)
$str:
        /*0000*/ 	.byte	0x68, 0x65, 0x6c, 0x6c, 0x6f, 0x20, 0x69, 0x6e, 0x20, 0x6b, 0x65, 0x72, 0x6e, 0x65, 0x6c, 0x21
        /*0010*/ 	.byte	0x20, 0x0a, 0x00
.L_0:


//--------------------- .nv.shared.reserved.0     --------------------------
	.section	.nv.shared.reserved.0,"aw",@nobits
	.weak		__nv_reservedSMEM_offset_0_alias
	.size		__nv_reservedSMEM_offset_0_alias, 0, 64
	.other		__nv_reservedSMEM_offset_0_alias,@"STO_CUDA_RESERVED_SHARED STV_DEFAULT"
__nv_reservedSMEM_offset_0_alias:
	.zero		0
	.zero		64


//--------------------- .nv.constant0._Z5saxpyifPfS_ --------------------------
	.section	.nv.constant0._Z5saxpyifPfS_,"a",@progbits
	.sectionflags	@""
	.align	4
.nv.constant0._Z5saxpyifPfS_:
	.zero		920


//--------------------- SYMBOLS --------------------------

	.type		.nv.reservedSmem.offset0,@object
	.size		.nv.reservedSmem.offset0,0x4
	.type		vprintf,@function
